//
// Generated by NVIDIA NVVM Compiler
//
// Compiler Build ID: CL-36424714
// Cuda compilation tools, release 13.0, V13.0.88
// Based on NVVM 20.0.0
//

.version 9.0
.target sm_100
.address_size 64

	// .globl	_Z4fillPi

.visible .entry _Z4fillPi(
	.param .u64 .ptr .align 1 _Z4fillPi_param_0
)
{
	.reg .b32 	%r<6>;
	.reg .b64 	%rd<5>;

	ld.param.u64 	%rd1, [_Z4fillPi_param_0];
	cvta.to.global.u64 	%rd2, %rd1;
	mov.u32 	%r1, %tid.x;
	mov.u32 	%r2, %ntid.x;
	mov.u32 	%r3, %ctaid.x;
	mad.lo.s32 	%r4, %r2, %r3, %r1;
	mul.wide.s32 	%rd3, %r4, 4;
	add.s64 	%rd4, %rd2, %rd3;
	mov.b32 	%r5, 42;
	st.global.u32 	[%rd4], %r5;
	ret;

}


// ===== COMPILED SASS (sm_100) =====

	.target	sm_100

	.elftype	@"ET_EXEC"


//--------------------- .note.nv.tkinfo           --------------------------
	.section	.note.nv.tkinfo,"",@"SHT_NOTE"
	.sectionflags	@"SHF_NOTE_NV_TKINFO"
	.tkinfo
        /*0018*/ 	.word	0x00000002
        /*0030*/ 	.string	""
        /*0030*/ 	.string	"ptxas"
        /*0030*/ 	.string	"Cuda compilation tools, release 13.0, V13.0.88"
        /*0030*/ 	.string	"Build cuda_13.0.r13.0/compiler.36424714_0"
        /*0030*/ 	.string	"-arch sm_100 -m 64 "



//--------------------- .note.nv.cuinfo           --------------------------
	.section	.note.nv.cuinfo,"",@"SHT_NOTE"
	.sectionflags	@"SHF_NOTE_NV_CUINFO"
        /*0018*/ 	.short	0x0002
        /*001a*/ 	.short	0x0064
        /*001c*/ 	.short	0x0082
	.zero		2


//--------------------- .nv.info                  --------------------------
	.section	.nv.info,"",@"SHT_CUDA_INFO"
	.align	4


	//----- nvinfo : EIATTR_REGCOUNT
	.align		4
        /*0000*/ 	.byte	0x04, 0x2f
        /*0002*/ 	.short	(.L_1 - .L_0)
	.align		4
.L_0:
        /*0004*/ 	.word	index@(_Z4fillPi)
        /*0008*/ 	.word	0x0000000a


	//----- nvinfo : EIATTR_FRAME_SIZE
	.align		4
.L_1:
        /*000c*/ 	.byte	0x04, 0x11
        /*000e*/ 	.short	(.L_3 - .L_2)
	.align		4
.L_2:
        /*0010*/ 	.word	index@(_Z4fillPi)
        /*0014*/ 	.word	0x00000000


	//----- nvinfo : EIATTR_MIN_STACK_SIZE
	.align		4
.L_3:
        /*0018*/ 	.byte	0x04, 0x12
        /*001a*/ 	.short	(.L_5 - .L_4)
	.align		4
.L_4:
        /*001c*/ 	.word	index@(_Z4fillPi)
        /*0020*/ 	.word	0x00000000
.L_5:


//--------------------- .nv.compat                --------------------------
	.section	.nv.compat,"",@"SHT_CUDA_COMPAT_INFO"
	.align	4
        /*0000*/ 	.byte	0x02, 0x09, 0x00, 0x00, 0x02, 0x02, 0x01, 0x00, 0x02, 0x05, 0x05, 0x00, 0x03, 0x07, 0x01, 0x01
        /*0010*/ 	.byte	0x02, 0x03, 0x00, 0x00, 0x02, 0x06, 0x01, 0x00, 0x04, 0x0b, 0x08, 0x00, 0x09, 0x00, 0x00, 0x00
        /*0020*/ 	.byte	0x00, 0x00, 0x00, 0x00


//--------------------- .nv.info._Z4fillPi        --------------------------
	.section	.nv.info._Z4fillPi,"",@"SHT_CUDA_INFO"
	.sectionflags	@""
	.align	4


	//----- nvinfo : EIATTR_CUDA_API_VERSION
	.align		4
        /*0000*/ 	.byte	0x04, 0x37
        /*0002*/ 	.short	(.L_7 - .L_6)
.L_6:
        /*0004*/ 	.word	0x00000082


	//----- nvinfo : EIATTR_KPARAM_INFO
	.align		4
.L_7:
        /*0008*/ 	.byte	0x04, 0x17
        /*000a*/ 	.short	(.L_9 - .L_8)
.L_8:
        /*000c*/ 	.word	0x00000000
        /*0010*/ 	.short	0x0000
        /*0012*/ 	.short	0x0000
        /*0014*/ 	.byte	0x00, 0xf5, 0x21, 0x00


	//----- nvinfo : EIATTR_SPARSE_MMA_MASK
	.align		4
.L_9:
        /*0018*/ 	.byte	0x03, 0x50
        /*001a*/ 	.short	0x0000


	//----- nvinfo : EIATTR_MAXREG_COUNT
	.align		4
        /*001c*/ 	.byte	0x03, 0x1b
        /*001e*/ 	.short	0x00ff


	//----- nvinfo : EIATTR_MERCURY_ISA_VERSION
	.align		4
        /*0020*/ 	.byte	0x03, 0x5f
        /*0022*/ 	.short	0x0101


	//----- nvinfo : EIATTR_VRC_CTA_INIT_COUNT
	.align		4
        /*0024*/ 	.byte	0x02, 0x4a
	.zero		1
	.zero		1


	//----- nvinfo : EIATTR_EXIT_INSTR_OFFSETS
	.align		4
        /*0028*/ 	.byte	0x04, 0x1c
        /*002a*/ 	.short	(.L_11 - .L_10)


	//   ....[0]....
.L_10:
        /*002c*/ 	.word	0x000000a0


	//----- nvinfo : EIATTR_CBANK_PARAM_SIZE
	.align		4
.L_11:
        /*0030*/ 	.byte	0x03, 0x19
        /*0032*/ 	.short	0x0008


	//----- nvinfo : EIATTR_PARAM_CBANK
	.align		4
        /*0034*/ 	.byte	0x04, 0x0a
        /*0036*/ 	.short	(.L_13 - .L_12)
	.align		4
.L_12:
        /*0038*/ 	.word	index@(.nv.constant0._Z4fillPi)
        /*003c*/ 	.short	0x0380
        /*003e*/ 	.short	0x0008


	//----- nvinfo : EIATTR_SW_WAR
	.align		4
.L_13:
        /*0040*/ 	.byte	0x04, 0x36
        /*0042*/ 	.short	(.L_15 - .L_14)
.L_14:
        /*0044*/ 	.word	0x00000008
.L_15:


//--------------------- .nv.callgraph             --------------------------
	.section	.nv.callgraph,"",@"SHT_CUDA_CALLGRAPH"
	.align	4
	.sectionentsize	8
	.align		4
        /*0000*/ 	.word	0x00000000
	.align		4
        /*0004*/ 	.word	0xffffffff
	.align		4
        /*0008*/ 	.word	0x00000000
	.align		4
        /*000c*/ 	.word	0xfffffffe
	.align		4
        /*0010*/ 	.word	0x00000000
	.align		4
        /*0014*/ 	.word	0xfffffffd
	.align		4
        /*0018*/ 	.word	0x00000000
	.align		4
        /*001c*/ 	.word	0xfffffffc


//--------------------- .text._Z4fillPi           --------------------------
	.section	.text._Z4fillPi,"ax",@progbits
	.align	128
        .global         _Z4fillPi
        .type           _Z4fillPi,@function
        .size           _Z4fillPi,(.L_x_1 - _Z4fillPi)
        .other          _Z4fillPi,@"STO_CUDA_ENTRY STV_DEFAULT"
_Z4fillPi:
.text._Z4fillPi:
[----:B------:R-:W-:Y:S01]  /*0000*/  LDC R1, c[0x0][0x37c] ;  /* 0x0000df00ff017b82 */ /* 0x000fe20000000800 */
[----:B------:R-:W0:Y:S07]  /*0010*/  S2R R5, SR_TID.X ;  /* 0x0000000000057919 */ /* 0x000e2e0000002100 */
[----:B------:R-:W1:Y:S01]  /*0020*/  LDC.64 R2, c[0x0][0x380] ;  /* 0x0000e000ff027b82 */ /* 0x000e620000000a00 */
[----:B------:R-:W0:Y:S01]  /*0030*/  LDCU UR6, c[0x0][0x360] ;  /* 0x00006c00ff0677ac */ /* 0x000e220008000800 */
[----:B------:R-:W-:Y:S01]  /*0040*/  HFMA2 R7, -RZ, RZ, 0, 2.50339508056640625e-06 ;  /* 0x0000002aff077431 */ /* 0x000fe200000001ff */
[----:B------:R-:W0:Y:S01]  /*0050*/  S2R R0, SR_CTAID.X ;  /* 0x0000000000007919 */ /* 0x000e220000002500 */
[----:B------:R-:W2:Y:S01]  /*0060*/  LDCU.64 UR4, c[0x0][0x358] ;  /* 0x00006b00ff0477ac */ /* 0x000ea20008000a00 */
[----:B0-----:R-:W-:-:S04]  /*0070*/  IMAD R5, R0, UR6, R5 ;  /* 0x0000000600057c24 */ /* 0x001fc8000f8e0205 */
[----:B-1----:R-:W-:-:S05]  /*0080*/  IMAD.WIDE R2, R5, 0x4, R2 ;  /* 0x0000000405027825 */ /* 0x002fca00078e0202 */
[----:B--2---:R-:W-:Y:S01]  /*0090*/  STG.E desc[UR4][R2.64], R7 ;  /* 0x0000000702007986 */ /* 0x004fe2000c101904 */
[----:B------:R-:W-:Y:S05]  /*00a0*/  EXIT ;  /* 0x000000000000794d */ /* 0x000fea0003800000 */
.L_x_0:
[----:B------:R-:W-:-:S00]  /*00b0*/  BRA `(.L_x_0) ;  /* 0xfffffffc00fc7947 */ /* 0x000fc0000383ffff */
[----:B------:R-:W-:-:S00]  /*00c0*/  NOP ;  /* 0x0000000000007918 */ /* 0x000fc00000000000 */
        /* <DEDUP_REMOVED lines=11> */
.L_x_1:


//--------------------- .nv.shared.reserved.0     --------------------------
	.section	.nv.shared.reserved.0,"aw",@nobits
	.weak		__nv_reservedSMEM_offset_0_alias
	.size		__nv_reservedSMEM_offset_0_alias, 0, 64
	.other		__nv_reservedSMEM_offset_0_alias,@"STO_CUDA_RESERVED_SHARED STV_DEFAULT"
__nv_reservedSMEM_offset_0_alias:
	.zero		0
	.zero		64


//--------------------- .nv.constant0._Z4fillPi   --------------------------
	.section	.nv.constant0._Z4fillPi,"a",@progbits
	.sectionflags	@""
	.align	4
.nv.constant0._Z4fillPi:
	.zero		904


//--------------------- SYMBOLS --------------------------

	.type		.nv.reservedSmem.offset0,@object
	.size		.nv.reservedSmem.offset0,0x4
